//
// Generated by NVIDIA NVVM Compiler
//
// Compiler Build ID: CL-36424714
// Cuda compilation tools, release 13.0, V13.0.88
// Based on NVVM 20.0.0
//

.version 9.0
.target sm_100
.address_size 64

	// .globl	_Z12matAddKernelPfS_S_i

.visible .entry _Z12matAddKernelPfS_S_i(
	.param .u64 .ptr .align 1 _Z12matAddKernelPfS_S_i_param_0,
	.param .u64 .ptr .align 1 _Z12matAddKernelPfS_S_i_param_1,
	.param .u64 .ptr .align 1 _Z12matAddKernelPfS_S_i_param_2,
	.param .u32 _Z12matAddKernelPfS_S_i_param_3
)
{
	.reg .pred 	%p<2>;
	.reg .b32 	%r<6>;
	.reg .b32 	%f<4>;
	.reg .b64 	%rd<11>;

	ld.param.u64 	%rd1, [_Z12matAddKernelPfS_S_i_param_0];
	ld.param.u64 	%rd2, [_Z12matAddKernelPfS_S_i_param_1];
	ld.param.u64 	%rd3, [_Z12matAddKernelPfS_S_i_param_2];
	ld.param.u32 	%r2, [_Z12matAddKernelPfS_S_i_param_3];
	mov.u32 	%r3, %tid.x;
	mov.u32 	%r4, %ntid.x;
	mov.u32 	%r5, %ctaid.x;
	mad.lo.s32 	%r1, %r4, %r5, %r3;
	setp.ge.s32 	%p1, %r1, %r2;
	@%p1 bra 	$L__BB0_2;
	cvta.to.global.u64 	%rd4, %rd1;
	cvta.to.global.u64 	%rd5, %rd2;
	cvta.to.global.u64 	%rd6, %rd3;
	mul.wide.s32 	%rd7, %r1, 4;
	add.s64 	%rd8, %rd4, %rd7;
	ld.global.f32 	%f1, [%rd8];
	add.s64 	%rd9, %rd5, %rd7;
	ld.global.f32 	%f2, [%rd9];
	add.f32 	%f3, %f1, %f2;
	add.s64 	%rd10, %rd6, %rd7;
	st.global.f32 	[%rd10], %f3;
$L__BB0_2:
	ret;

}


// ===== COMPILED SASS (sm_100) =====

	.target	sm_100

	.elftype	@"ET_EXEC"


//--------------------- .note.nv.tkinfo           --------------------------
	.section	.note.nv.tkinfo,"",@"SHT_NOTE"
	.sectionflags	@"SHF_NOTE_NV_TKINFO"
	.tkinfo
        /*0018*/ 	.word	0x00000002
        /*0030*/ 	.string	""
        /*0030*/ 	.string	"ptxas"
        /*0030*/ 	.string	"Cuda compilation tools, release 13.0, V13.0.88"
        /*0030*/ 	.string	"Build cuda_13.0.r13.0/compiler.36424714_0"
        /*0030*/ 	.string	"-arch sm_100 -m 64 "



//--------------------- .note.nv.cuinfo           --------------------------
	.section	.note.nv.cuinfo,"",@"SHT_NOTE"
	.sectionflags	@"SHF_NOTE_NV_CUINFO"
        /*0018*/ 	.short	0x0002
        /*001a*/ 	.short	0x0064
        /*001c*/ 	.short	0x0082
	.zero		2


//--------------------- .nv.info                  --------------------------
	.section	.nv.info,"",@"SHT_CUDA_INFO"
	.align	4


	//----- nvinfo : EIATTR_REGCOUNT
	.align		4
        /*0000*/ 	.byte	0x04, 0x2f
        /*0002*/ 	.short	(.L_1 - .L_0)
	.align		4
.L_0:
        /*0004*/ 	.word	index@(_Z12matAddKernelPfS_S_i)
        /*0008*/ 	.word	0x0000000c


	//----- nvinfo : EIATTR_FRAME_SIZE
	.align		4
.L_1:
        /*000c*/ 	.byte	0x04, 0x11
        /*000e*/ 	.short	(.L_3 - .L_2)
	.align		4
.L_2:
        /*0010*/ 	.word	index@(_Z12matAddKernelPfS_S_i)
        /*0014*/ 	.word	0x00000000


	//----- nvinfo : EIATTR_MIN_STACK_SIZE
	.align		4
.L_3:
        /*0018*/ 	.byte	0x04, 0x12
        /*001a*/ 	.short	(.L_5 - .L_4)
	.align		4
.L_4:
        /*001c*/ 	.word	index@(_Z12matAddKernelPfS_S_i)
        /*0020*/ 	.word	0x00000000
.L_5:


//--------------------- .nv.compat                --------------------------
	.section	.nv.compat,"",@"SHT_CUDA_COMPAT_INFO"
	.align	4
        /*0000*/ 	.byte	0x02, 0x09, 0x00, 0x00, 0x02, 0x02, 0x01, 0x00, 0x02, 0x05, 0x05, 0x00, 0x03, 0x07, 0x01, 0x01
        /*0010*/ 	.byte	0x02, 0x03, 0x00, 0x00, 0x02, 0x06, 0x01, 0x00, 0x04, 0x0b, 0x08, 0x00, 0x09, 0x00, 0x00, 0x00
        /*0020*/ 	.byte	0x00, 0x00, 0x00, 0x00


//--------------------- .nv.info._Z12matAddKernelPfS_S_i --------------------------
	.section	.nv.info._Z12matAddKernelPfS_S_i,"",@"SHT_CUDA_INFO"
	.sectionflags	@""
	.align	4


	//----- nvinfo : EIATTR_CUDA_API_VERSION
	.align		4
        /*0000*/ 	.byte	0x04, 0x37
        /*0002*/ 	.short	(.L_7 - .L_6)
.L_6:
        /*0004*/ 	.word	0x00000082


	//----- nvinfo : EIATTR_KPARAM_INFO
	.align		4
.L_7:
        /*0008*/ 	.byte	0x04, 0x17
        /*000a*/ 	.short	(.L_9 - .L_8)
.L_8:
        /*000c*/ 	.word	0x00000000
        /*0010*/ 	.short	0x0003
        /*0012*/ 	.short	0x0018
        /*0014*/ 	.byte	0x00, 0xf0, 0x11, 0x00


	//----- nvinfo : EIATTR_KPARAM_INFO
	.align		4
.L_9:
        /*0018*/ 	.byte	0x04, 0x17
        /*001a*/ 	.short	(.L_11 - .L_10)
.L_10:
        /*001c*/ 	.word	0x00000000
        /*0020*/ 	.short	0x0002
        /*0022*/ 	.short	0x0010
        /*0024*/ 	.byte	0x00, 0xf5, 0x21, 0x00


	//----- nvinfo : EIATTR_KPARAM_INFO
	.align		4
.L_11:
        /*0028*/ 	.byte	0x04, 0x17
        /*002a*/ 	.short	(.L_13 - .L_12)
.L_12:
        /*002c*/ 	.word	0x00000000
        /*0030*/ 	.short	0x0001
        /*0032*/ 	.short	0x0008
        /*0034*/ 	.byte	0x00, 0xf5, 0x21, 0x00


	//----- nvinfo : EIATTR_KPARAM_INFO
	.align		4
.L_13:
        /*0038*/ 	.byte	0x04, 0x17
        /*003a*/ 	.short	(.L_15 - .L_14)
.L_14:
        /*003c*/ 	.word	0x00000000
        /*0040*/ 	.short	0x0000
        /*0042*/ 	.short	0x0000
        /*0044*/ 	.byte	0x00, 0xf5, 0x21, 0x00


	//----- nvinfo : EIATTR_SPARSE_MMA_MASK
	.align		4
.L_15:
        /*0048*/ 	.byte	0x03, 0x50
        /*004a*/ 	.short	0x0000


	//----- nvinfo : EIATTR_MAXREG_COUNT
	.align		4
        /*004c*/ 	.byte	0x03, 0x1b
        /*004e*/ 	.short	0x00ff


	//----- nvinfo : EIATTR_MERCURY_ISA_VERSION
	.align		4
        /*0050*/ 	.byte	0x03, 0x5f
        /*0052*/ 	.short	0x0101


	//----- nvinfo : EIATTR_VRC_CTA_INIT_COUNT
	.align		4
        /*0054*/ 	.byte	0x02, 0x4a
	.zero		1
	.zero		1


	//----- nvinfo : EIATTR_EXIT_INSTR_OFFSETS
	.align		4
        /*0058*/ 	.byte	0x04, 0x1c
        /*005a*/ 	.short	(.L_17 - .L_16)


	//   ....[0]....
.L_16:
        /*005c*/ 	.word	0x00000070


	//   ....[1]....
        /*0060*/ 	.word	0x00000130


	//----- nvinfo : EIATTR_CBANK_PARAM_SIZE
	.align		4
.L_17:
        /*0064*/ 	.byte	0x03, 0x19
        /*0066*/ 	.short	0x001c


	//----- nvinfo : EIATTR_PARAM_CBANK
	.align		4
        /*0068*/ 	.byte	0x04, 0x0a
        /*006a*/ 	.short	(.L_19 - .L_18)
	.align		4
.L_18:
        /*006c*/ 	.word	index@(.nv.constant0._Z12matAddKernelPfS_S_i)
        /*0070*/ 	.short	0x0380
        /*0072*/ 	.short	0x001c


	//----- nvinfo : EIATTR_SW_WAR
	.align		4
.L_19:
        /*0074*/ 	.byte	0x04, 0x36
        /*0076*/ 	.short	(.L_21 - .L_20)
.L_20:
        /*0078*/ 	.word	0x00000008
.L_21:


//--------------------- .nv.callgraph             --------------------------
	.section	.nv.callgraph,"",@"SHT_CUDA_CALLGRAPH"
	.align	4
	.sectionentsize	8
	.align		4
        /*0000*/ 	.word	0x00000000
	.align		4
        /*0004*/ 	.word	0xffffffff
	.align		4
        /*0008*/ 	.word	0x00000000
	.align		4
        /*000c*/ 	.word	0xfffffffe
	.align		4
        /*0010*/ 	.word	0x00000000
	.align		4
        /*0014*/ 	.word	0xfffffffd
	.align		4
        /*0018*/ 	.word	0x00000000
	.align		4
        /*001c*/ 	.word	0xfffffffc


//--------------------- .text._Z12matAddKernelPfS_S_i --------------------------
	.section	.text._Z12matAddKernelPfS_S_i,"ax",@progbits
	.align	128
        .global         _Z12matAddKernelPfS_S_i
        .type           _Z12matAddKernelPfS_S_i,@function
        .size           _Z12matAddKernelPfS_S_i,(.L_x_1 - _Z12matAddKernelPfS_S_i)
        .other          _Z12matAddKernelPfS_S_i,@"STO_CUDA_ENTRY STV_DEFAULT"
_Z12matAddKernelPfS_S_i:
.text._Z12matAddKernelPfS_S_i:
[----:B------:R-:W-:Y:S01]  /*0000*/  LDC R1, c[0x0][0x37c] ;  /* 0x0000df00ff017b82 */ /* 0x000fe20000000800 */
[----:B------:R-:W0:Y:S01]  /*0010*/  S2R R9, SR_TID.X ;  /* 0x0000000000097919 */ /* 0x000e220000002100 */
[----:B------:R-:W0:Y:S01]  /*0020*/  LDCU UR4, c[0x0][0x360] ;  /* 0x00006c00ff0477ac */ /* 0x000e220008000800 */
[----:B------:R-:W0:Y:S01]  /*0030*/  S2R R0, SR_CTAID.X ;  /* 0x0000000000007919 */ /* 0x000e220000002500 */
[----:B------:R-:W1:Y:S01]  /*0040*/  LDCU UR5, c[0x0][0x398] ;  /* 0x00007300ff0577ac */ /* 0x000e620008000800 */
[----:B0-----:R-:W-:-:S05]  /*0050*/  IMAD R9, R0, UR4, R9 ;  /* 0x0000000400097c24 */ /* 0x001fca000f8e0209 */
[----:B-1----:R-:W-:-:S13]  /*0060*/  ISETP.GE.AND P0, PT, R9, UR5, PT ;  /* 0x0000000509007c0c */ /* 0x002fda000bf06270 */
[----:B------:R-:W-:Y:S05]  /*0070*/  @P0 EXIT ;  /* 0x000000000000094d */ /* 0x000fea0003800000 */
[----:B------:R-:W0:Y:S01]  /*0080*/  LDC.64 R2, c[0x0][0x380] ;  /* 0x0000e000ff027b82 */ /* 0x000e220000000a00 */
[----:B------:R-:W1:Y:S07]  /*0090*/  LDCU.64 UR4, c[0x0][0x358] ;  /* 0x00006b00ff0477ac */ /* 0x000e6e0008000a00 */
[----:B------:R-:W2:Y:S08]  /*00a0*/  LDC.64 R4, c[0x0][0x388] ;  /* 0x0000e200ff047b82 */ /* 0x000eb00000000a00 */
[----:B------:R-:W3:Y:S01]  /*00b0*/  LDC.64 R6, c[0x0][0x390] ;  /* 0x0000e400ff067b82 */ /* 0x000ee20000000a00 */
[----:B0-----:R-:W-:-:S06]  /*00c0*/  IMAD.WIDE R2, R9, 0x4, R2 ;  /* 0x0000000409027825 */ /* 0x001fcc00078e0202 */
[----:B-1----:R-:W4:Y:S01]  /*00d0*/  LDG.E R2, desc[UR4][R2.64] ;  /* 0x0000000402027981 */ /* 0x002f22000c1e1900 */
[----:B--2---:R-:W-:-:S06]  /*00e0*/  IMAD.WIDE R4, R9, 0x4, R4 ;  /* 0x0000000409047825 */ /* 0x004fcc00078e0204 */
[----:B------:R-:W4:Y:S01]  /*00f0*/  LDG.E R5, desc[UR4][R4.64] ;  /* 0x0000000404057981 */ /* 0x000f22000c1e1900 */
[----:B---3--:R-:W-:-:S04]  /*0100*/  IMAD.WIDE R6, R9, 0x4, R6 ;  /* 0x0000000409067825 */ /* 0x008fc800078e0206 */
[----:B----4-:R-:W-:-:S05]  /*0110*/  FADD R9, R2, R5 ;  /* 0x0000000502097221 */ /* 0x010fca0000000000 */
[----:B------:R-:W-:Y:S01]  /*0120*/  STG.E desc[UR4][R6.64], R9 ;  /* 0x0000000906007986 */ /* 0x000fe2000c101904 */
[----:B------:R-:W-:Y:S05]  /*0130*/  EXIT ;  /* 0x000000000000794d */ /* 0x000fea0003800000 */
.L_x_0:
[----:B------:R-:W-:-:S00]  /*0140*/  BRA `(.L_x_0) ;  /* 0xfffffffc00fc7947 */ /* 0x000fc0000383ffff */
[----:B------:R-:W-:-:S00]  /*0150*/  NOP ;  /* 0x0000000000007918 */ /* 0x000fc00000000000 */
        /* <DEDUP_REMOVED lines=10> */
.L_x_1:


//--------------------- .nv.shared.reserved.0     --------------------------
	.section	.nv.shared.reserved.0,"aw",@nobits
	.weak		__nv_reservedSMEM_offset_0_alias
	.size		__nv_reservedSMEM_offset_0_alias, 0, 64
	.other		__nv_reservedSMEM_offset_0_alias,@"STO_CUDA_RESERVED_SHARED STV_DEFAULT"
__nv_reservedSMEM_offset_0_alias:
	.zero		0
	.zero		64


//--------------------- .nv.constant0._Z12matAddKernelPfS_S_i --------------------------
	.section	.nv.constant0._Z12matAddKernelPfS_S_i,"a",@progbits
	.sectionflags	@""
	.align	4
.nv.constant0._Z12matAddKernelPfS_S_i:
	.zero		924


//--------------------- SYMBOLS --------------------------

	.type		.nv.reservedSmem.offset0,@object
	.size		.nv.reservedSmem.offset0,0x4
